	.headerflags	@"EF_CUDA_TEXMODE_UNIFIED EF_CUDA_64BIT_ADDRESS EF_CUDA_ACCELERATORS EF_CUDA_SM90 EF_CUDA_VIRTUAL_SM(EF_CUDA_SM90)"
	.elftype	@"ET_EXEC"


//--------------------- .nv.info                  --------------------------
	.section	.nv.info,"",@"SHT_CUDA_INFO"
	.align	4


	//----- nvinfo : EIATTR_REGCOUNT
	.align		4
        /*0000*/ 	.byte	0x04, 0x2f
        /*0002*/ 	.short	(.L_1 - .L_0)
	.align		4
.L_0:
        /*0004*/ 	.word	index@(triton_poi_fused_clone_2)
        /*0008*/ 	.word	0x00000012


	//----- nvinfo : EIATTR_MIN_STACK_SIZE
	.align		4
.L_1:
        /*000c*/ 	.byte	0x04, 0x12
        /*000e*/ 	.short	(.L_3 - .L_2)
	.align		4
.L_2:
        /*0010*/ 	.word	index@(triton_poi_fused_clone_2)
        /*0014*/ 	.word	0x00000000


	//----- nvinfo : EIATTR_FRAME_SIZE
	.align		4
.L_3:
        /*0018*/ 	.byte	0x04, 0x11
        /*001a*/ 	.short	(.L_5 - .L_4)
	.align		4
.L_4:
        /*001c*/ 	.word	index@(triton_poi_fused_clone_2)
        /*0020*/ 	.word	0x00000000


	//----- nvinfo : EIATTR_MIN_STACK_SIZE
	.align		4
.L_5:
        /*0024*/ 	.byte	0x04, 0x12
        /*0026*/ 	.short	(.L_7 - .L_6)
	.align		4
.L_6:
        /*0028*/ 	.word	index@(triton_poi_fused_clone_2)
        /*002c*/ 	.word	0x00000000
.L_7:


//--------------------- .nv.info.triton_poi_fused_clone_2 --------------------------
	.section	.nv.info.triton_poi_fused_clone_2,"",@"SHT_CUDA_INFO"
	.sectionflags	@""
	.align	4


	//----- nvinfo : EIATTR_CUDA_API_VERSION
	.align		4
        /*0000*/ 	.byte	0x04, 0x37
        /*0002*/ 	.short	(.L_9 - .L_8)
.L_8:
        /*0004*/ 	.word	0x0000007c


	//----- nvinfo : EIATTR_KPARAM_INFO
	.align		4
.L_9:
        /*0008*/ 	.byte	0x04, 0x17
        /*000a*/ 	.short	(.L_11 - .L_10)
.L_10:
        /*000c*/ 	.word	0x00000000
        /*0010*/ 	.short	0x0003
        /*0012*/ 	.short	0x0018
        /*0014*/ 	.byte	0x00, 0xf0, 0x11, 0x00


	//----- nvinfo : EIATTR_KPARAM_INFO
	.align		4
.L_11:
        /*0018*/ 	.byte	0x04, 0x17
        /*001a*/ 	.short	(.L_13 - .L_12)
.L_12:
        /*001c*/ 	.word	0x00000000
        /*0020*/ 	.short	0x0002
        /*0022*/ 	.short	0x0010
        /*0024*/ 	.byte	0x00, 0xf4, 0x21, 0x00


	//----- nvinfo : EIATTR_KPARAM_INFO
	.align		4
.L_13:
        /*0028*/ 	.byte	0x04, 0x17
        /*002a*/ 	.short	(.L_15 - .L_14)
.L_14:
        /*002c*/ 	.word	0x00000000
        /*0030*/ 	.short	0x0001
        /*0032*/ 	.short	0x0008
        /*0034*/ 	.byte	0x00, 0xf4, 0x21, 0x00


	//----- nvinfo : EIATTR_KPARAM_INFO
	.align		4
.L_15:
        /*0038*/ 	.byte	0x04, 0x17
        /*003a*/ 	.short	(.L_17 - .L_16)
.L_16:
        /*003c*/ 	.word	0x00000000
        /*0040*/ 	.short	0x0000
        /*0042*/ 	.short	0x0000
        /*0044*/ 	.byte	0x00, 0xf4, 0x21, 0x00


	//----- nvinfo : EIATTR_SPARSE_MMA_MASK
	.align		4
.L_17:
        /*0048*/ 	.byte	0x03, 0x50
        /*004a*/ 	.short	0x0000


	//----- nvinfo : EIATTR_MAXREG_COUNT
	.align		4
        /*004c*/ 	.byte	0x03, 0x1b
        /*004e*/ 	.short	0x00ff


	//----- nvinfo : EIATTR_EXIT_INSTR_OFFSETS
	.align		4
        /*0050*/ 	.byte	0x04, 0x1c
        /*0052*/ 	.short	(.L_19 - .L_18)


	//   ....[0]....
.L_18:
        /*0054*/ 	.word	0x000004d0


	//   ....[1]....
        /*0058*/ 	.word	0x000004f0


	//----- nvinfo : EIATTR_REQNTID
	.align		4
.L_19:
        /*005c*/ 	.byte	0x04, 0x10
        /*005e*/ 	.short	(.L_21 - .L_20)
.L_20:
        /*0060*/ 	.word	0x00000080
        /*0064*/ 	.word	0x00000001
        /*0068*/ 	.word	0x00000001


	//----- nvinfo : EIATTR_CBANK_PARAM_SIZE
	.align		4
.L_21:
        /*006c*/ 	.byte	0x03, 0x19
        /*006e*/ 	.short	0x001c


	//----- nvinfo : EIATTR_PARAM_CBANK
	.align		4
        /*0070*/ 	.byte	0x04, 0x0a
        /*0072*/ 	.short	(.L_23 - .L_22)
	.align		4
.L_22:
        /*0074*/ 	.word	index@(.nv.constant0.triton_poi_fused_clone_2)
        /*0078*/ 	.short	0x0210
        /*007a*/ 	.short	0x001c


	//----- nvinfo : EIATTR_SW_WAR
	.align		4
.L_23:
        /*007c*/ 	.byte	0x04, 0x36
        /*007e*/ 	.short	(.L_25 - .L_24)
.L_24:
        /*0080*/ 	.word	0x00000008
.L_25:


//--------------------- .nv.callgraph             --------------------------
	.section	.nv.callgraph,"",@"SHT_CUDA_CALLGRAPH"
	.align	4
	.sectionentsize	8
	.align		4
        /*0000*/ 	.word	0x00000000
	.align		4
        /*0004*/ 	.word	0xffffffff
	.align		4
        /*0008*/ 	.word	0x00000000
	.align		4
        /*000c*/ 	.word	0xfffffffe
	.align		4
        /*0010*/ 	.word	0x00000000
	.align		4
        /*0014*/ 	.word	0xfffffffd
	.align		4
        /*0018*/ 	.word	0x00000000
	.align		4
        /*001c*/ 	.word	0xfffffffc


//--------------------- .text.triton_poi_fused_clone_2 --------------------------
	.section	.text.triton_poi_fused_clone_2,"ax",@progbits
	.align	128
        .global         triton_poi_fused_clone_2
        .type           triton_poi_fused_clone_2,@function
        .size           triton_poi_fused_clone_2,(.L_x_1 - triton_poi_fused_clone_2)
        .other          triton_poi_fused_clone_2,@"STO_CUDA_ENTRY STV_DEFAULT"
triton_poi_fused_clone_2:
.text.triton_poi_fused_clone_2:
[----:B------:R-:W0:Y:S02]  /*0000*/  LDC R1, c[0x0][0x28] ;  /* 0x00000a00ff017b82 */ /* 0x000e240000000800 */
[----:B------:R-:W1:Y:S01]  /*0010*/  S2R R0, SR_TID.X ;  /* 0x0000000000007919 */ /* 0x000e620000002100 */
[----:B------:R-:W-:Y:S01]  /*0020*/  ULDC.64 UR4, c[0x0][0x218] ;  /* 0x0000860000047ab9 */ /* 0x000fe20000000a00 */
[----:B------:R-:W-:Y:S01]  /*0030*/  CS2R R10, SRZ ;  /* 0x00000000000a7805 */ /* 0x000fe2000001ff00 */
[----:B------:R-:W2:Y:S01]  /*0040*/  S2R R5, SR_CTAID.X ;  /* 0x0000000000057919 */ /* 0x000ea20000002500 */
[----:B-1----:R-:W-:Y:S01]  /*0050*/  IMAD.SHL.U32 R0, R0, 0x2, RZ ;  /* 0x0000000200007824 */ /* 0x002fe200078e00ff */
[----:B--2---:R-:W-:-:S04]  /*0060*/  SHF.R.S32.HI R3, RZ, 0x17, R5 ;  /* 0x00000017ff037819 */ /* 0x004fc80000011405 */
[----:B------:R-:W-:Y:S02]  /*0070*/  LOP3.LUT R0, R0, 0xfe, RZ, 0xc0, !PT ;  /* 0x000000fe00007812 */ /* 0x000fe400078ec0ff */
[----:B------:R-:W-:-:S03]  /*0080*/  SGXT R3, R3, 0x1 ;  /* 0x000000010303781a */ /* 0x000fc60000000200 */
[----:B------:R-:W-:-:S05]  /*0090*/  IMAD R0, R5, 0x100, R0 ;  /* 0x0000010005007824 */ /* 0x000fca00078e0200 */
[CC--:B------:R-:W-:Y:S02]  /*00a0*/  LEA.HI R2, R3.reuse, R0.reuse, RZ, 0x4 ;  /* 0x0000000003027211 */ /* 0x0c0fe400078f20ff */
[----:B------:R-:W-:Y:S02]  /*00b0*/  LEA.HI R4, R3, R0, RZ, 0x5 ;  /* 0x0000000003047211 */ /* 0x000fe400078f28ff */
[----:B------:R-:W-:Y:S02]  /*00c0*/  SHF.R.S32.HI R5, RZ, 0x4, R2 ;  /* 0x00000004ff057819 */ /* 0x000fe40000011402 */
[----:B------:R-:W-:Y:S02]  /*00d0*/  SHF.R.S32.HI R7, RZ, 0x5, R4 ;  /* 0x00000005ff077819 */ /* 0x000fe40000011404 */
[----:B------:R-:W-:Y:S02]  /*00e0*/  LEA.HI R6, R2, R5, RZ, 0x1 ;  /* 0x0000000502067211 */ /* 0x000fe400078f08ff */
[----:B------:R-:W-:-:S02]  /*00f0*/  LEA.HI R4, R4, R7, RZ, 0x1 ;  /* 0x0000000704047211 */ /* 0x000fc400078f08ff */
[----:B------:R-:W-:Y:S02]  /*0100*/  LEA.HI R8, R3, R0, RZ, 0x6 ;  /* 0x0000000003087211 */ /* 0x000fe400078f30ff */
[----:B------:R-:W-:Y:S02]  /*0110*/  LOP3.LUT R6, R6, 0x7ffffffe, RZ, 0xc0, !PT ;  /* 0x7ffffffe06067812 */ /* 0x000fe400078ec0ff */
[----:B------:R-:W-:Y:S02]  /*0120*/  LOP3.LUT R4, R4, 0xfffffffe, RZ, 0xc0, !PT ;  /* 0xfffffffe04047812 */ /* 0x000fe400078ec0ff */
[----:B------:R-:W-:Y:S01]  /*0130*/  LOP3.LUT R3, R2, 0xfffffff0, RZ, 0xc0, !PT ;  /* 0xfffffff002037812 */ /* 0x000fe200078ec0ff */
[----:B------:R-:W-:Y:S01]  /*0140*/  IMAD.IADD R5, R5, 0x1, -R6 ;  /* 0x0000000105057824 */ /* 0x000fe200078e0a06 */
[----:B------:R-:W-:Y:S01]  /*0150*/  LOP3.LUT R2, R8, 0xffffffc0, RZ, 0xc0, !PT ;  /* 0xffffffc008027812 */ /* 0x000fe200078ec0ff */
[----:B------:R-:W-:Y:S01]  /*0160*/  IMAD.IADD R4, R7, 0x1, -R4 ;  /* 0x0000000107047824 */ /* 0x000fe200078e0a04 */
[----:B------:R-:W-:-:S02]  /*0170*/  SHF.R.S32.HI R8, RZ, 0x6, R8 ;  /* 0x00000006ff087819 */ /* 0x000fc40000011408 */
[----:B------:R-:W-:Y:S01]  /*0180*/  IADD3 R9, R2, R0, -R3 ;  /* 0x0000000002097210 */ /* 0x000fe20007ffe803 */
[----:B------:R-:W-:Y:S01]  /*0190*/  IMAD R2, R5, 0x2, R4 ;  /* 0x0000000205027824 */ /* 0x000fe200078e0204 */
[----:B------:R-:W-:-:S03]  /*01a0*/  ISETP.GE.AND P0, PT, R0, 0x100, PT ;  /* 0x000001000000780c */ /* 0x000fc60003f06270 */
[----:B------:R-:W-:Y:S01]  /*01b0*/  IMAD R8, R8, -0x20, R9 ;  /* 0xffffffe008087824 */ /* 0x000fe200078e0209 */
[C---:B------:R-:W-:Y:S01]  /*01c0*/  ISETP.GT.AND P3, PT, R2.reuse, 0x1, !P0 ;  /* 0x000000010200780c */ /* 0x040fe20004764270 */
[----:B------:R-:W-:-:S05]  /*01d0*/  IMAD.SHL.U32 R3, R2, 0x10, RZ ;  /* 0x0000001002037824 */ /* 0x000fca00078e00ff */
[----:B------:R-:W-:Y:S02]  /*01e0*/  SHF.R.S32.HI R5, RZ, 0x1f, R3 ;  /* 0x0000001fff057819 */ /* 0x000fe40000011403 */
[----:B------:R-:W-:-:S04]  /*01f0*/  IADD3 R4, P1, R3, R8, RZ ;  /* 0x0000000803047210 */ /* 0x000fc80007f3e0ff */
[----:B------:R-:W-:Y:S02]  /*0200*/  LEA.HI.X.SX32 R5, R8, R5, 0x1, P1 ;  /* 0x0000000508057211 */ /* 0x000fe400008f0eff */
[----:B------:R-:W-:-:S04]  /*0210*/  LEA R6, P1, R4, UR4, 0x2 ;  /* 0x0000000404067c11 */ /* 0x000fc8000f8210ff */
[----:B------:R-:W-:Y:S01]  /*0220*/  LEA.HI.X R7, R4, UR5, R5, 0x2, P1 ;  /* 0x0000000504077c11 */ /* 0x000fe200088f1405 */
[----:B------:R-:W-:Y:S01]  /*0230*/  ULDC.64 UR4, c[0x0][0x208] ;  /* 0x0000820000047ab9 */ /* 0x000fe20000000a00 */
[----:B------:R-:W1:Y:S03]  /*0240*/  LDC.64 R4, c[0x0][0x210] ;  /* 0x00008400ff047b82 */ /* 0x000e660000000a00 */
[----:B------:R-:W2:Y:S01]  /*0250*/  @P3 LDG.E.64 R10, desc[UR4][R6.64+-0x80] ;  /* 0xffff8004060a3981 */ /* 0x000ea2000c1e1b00 */
[----:B------:R-:W-:Y:S01]  /*0260*/  ISETP.GE.AND P1, PT, R2, 0x2, PT ;  /* 0x000000020200780c */ /* 0x000fe20003f26270 */
[----:B------:R-:W-:-:S03]  /*0270*/  IMAD.IADD R3, R3, 0x1, R9 ;  /* 0x0000000103037824 */ /* 0x000fc600078e0209 */
[----:B------:R-:W-:Y:S01]  /*0280*/  ISETP.LT.AND P2, PT, R0, 0x100, !P1 ;  /* 0x000001000000780c */ /* 0x000fe20004f41270 */
[----:B-1----:R-:W-:Y:S01]  /*0290*/  IMAD.WIDE R4, R3, 0x4, R4 ;  /* 0x0000000403047825 */ /* 0x002fe200078e0204 */
[----:B------:R-:W-:-:S11]  /*02a0*/  CS2R R2, SRZ ;  /* 0x0000000000027805 */ /* 0x000fd6000001ff00 */
[----:B------:R1:W3:Y:S01]  /*02b0*/  @P2 LDG.E.64 R2, desc[UR4][R4.64] ;  /* 0x0000000404022981 */ /* 0x0002e2000c1e1b00 */
[----:B------:R-:W-:Y:S01]  /*02c0*/  IMAD.MOV.U32 R15, RZ, RZ, 0x3e800000 ;  /* 0x3e800000ff0f7424 */ /* 0x000fe200078e00ff */
[----:B--2---:R-:W-:Y:S02]  /*02d0*/  SEL R10, R10, RZ, P3 ;  /* 0x000000ff0a0a7207 */ /* 0x004fe40001800000 */
[----:B------:R-:W-:-:S03]  /*02e0*/  SEL R11, R11, RZ, P3 ;  /* 0x000000ff0b0b7207 */ /* 0x000fc60001800000 */
[----:B------:R-:W-:Y:S02]  /*02f0*/  FADD R8, RZ, -R10 ;  /* 0x8000000aff087221 */ /* 0x000fe40000000000 */
[----:B------:R-:W-:Y:S02]  /*0300*/  FADD R6, RZ, -R11 ;  /* 0x8000000bff067221 */ /* 0x000fe40000000000 */
[----:B------:R-:W-:Y:S02]  /*0310*/  FMUL R8, R8, 1.4426950216293334961 ;  /* 0x3fb8aa3b08087820 */ /* 0x000fe40000400000 */
[----:B------:R-:W-:-:S03]  /*0320*/  FMUL R7, R6, 1.4426950216293334961 ;  /* 0x3fb8aa3b06077820 */ /* 0x000fc60000400000 */
[----:B------:R-:W-:Y:S02]  /*0330*/  FSETP.GEU.AND P3, PT, R8, -126, PT ;  /* 0xc2fc00000800780b */ /* 0x000fe40003f6e000 */
[----:B------:R-:W-:-:S11]  /*0340*/  FSETP.GEU.AND P4, PT, R7, -126, PT ;  /* 0xc2fc00000700780b */ /* 0x000fd60003f8e000 */
[----:B------:R-:W-:Y:S02]  /*0350*/  @!P3 FMUL R8, R8, 0.5 ;  /* 0x3f0000000808b820 */ /* 0x000fe40000400000 */
[----:B------:R-:W-:Y:S02]  /*0360*/  @!P4 FMUL R7, R7, 0.5 ;  /* 0x3f0000000707c820 */ /* 0x000fe40000400000 */
[----:B------:R-:W2:Y:S08]  /*0370*/  MUFU.EX2 R6, R8 ;  /* 0x0000000800067308 */ /* 0x000eb00000000800 */
[----:B-1----:R3:W1:Y:S01]  /*0380*/  MUFU.EX2 R4, R7 ;  /* 0x0000000700047308 */ /* 0x0026620000000800 */
[----:B--2---:R-:W-:Y:S01]  /*0390*/  @!P3 FMUL R6, R6, R6 ;  /* 0x000000060606b220 */ /* 0x004fe20000400000 */
[----:B---3--:R-:W-:-:S03]  /*03a0*/  SEL R7, R3, RZ, P2 ;  /* 0x000000ff03077207 */ /* 0x008fc60001000000 */
[----:B------:R-:W-:Y:S01]  /*03b0*/  FADD R9, R6, 1 ;  /* 0x3f80000006097421 */ /* 0x000fe20000000000 */
[----:B-1----:R-:W-:-:S04]  /*03c0*/  @!P4 FMUL R4, R4, R4 ;  /* 0x000000040404c220 */ /* 0x002fc80000400000 */
[----:B------:R-:W-:Y:S01]  /*03d0*/  FSETP.GT.AND P3, PT, R9, 8.50705917302346158658e+37, PT ;  /* 0x7e8000000900780b */ /* 0x000fe20003f64000 */
[----:B------:R-:W-:-:S03]  /*03e0*/  FADD R12, R4, 1 ;  /* 0x3f800000040c7421 */ /* 0x000fc60000000000 */
[----:B------:R-:W-:Y:S01]  /*03f0*/  FSEL R6, R15, 1, P3 ;  /* 0x3f8000000f067808 */ /* 0x000fe20001800000 */
[----:B------:R-:W1:Y:S01]  /*0400*/  LDC.64 R4, c[0x0][0x220] ;  /* 0x00008800ff047b82 */ /* 0x000e620000000a00 */
[----:B------:R-:W-:-:S04]  /*0410*/  FSETP.GT.AND P4, PT, R12, 8.50705917302346158658e+37, PT ;  /* 0x7e8000000c00780b */ /* 0x000fc80003f84000 */
[----:B------:R-:W-:-:S03]  /*0420*/  FSEL R15, R15, 1, P4 ;  /* 0x3f8000000f0f7808 */ /* 0x000fc60002000000 */
[----:B------:R-:W-:-:S06]  /*0430*/  @P3 FMUL R9, R9, 0.25 ;  /* 0x3e80000009093820 */ /* 0x000fcc0000400000 */
[----:B------:R-:W2:Y:S01]  /*0440*/  MUFU.RCP R9, R9 ;  /* 0x0000000900097308 */ /* 0x000ea20000001000 */
[----:B------:R-:W-:-:S07]  /*0450*/  @P4 FMUL R12, R12, 0.25 ;  /* 0x3e8000000c0c4820 */ /* 0x000fce0000400000 */
[----:B------:R-:W3:Y:S01]  /*0460*/  MUFU.RCP R12, R12 ;  /* 0x0000000c000c7308 */ /* 0x000ee20000001000 */
[----:B--2---:R-:W-:Y:S01]  /*0470*/  FMUL R13, R9, R6 ;  /* 0x00000006090d7220 */ /* 0x004fe20000400000 */
[----:B------:R-:W-:Y:S01]  /*0480*/  SEL R6, R2, RZ, P2 ;  /* 0x000000ff02067207 */ /* 0x000fe20001000000 */
[----:B-1----:R-:W-:-:S04]  /*0490*/  IMAD.WIDE R2, R0, 0x4, R4 ;  /* 0x0000000400027825 */ /* 0x002fc800078e0204 */
[----:B------:R-:W-:Y:S01]  /*04a0*/  @P1 FMUL R6, R10, R13 ;  /* 0x0000000d0a061220 */ /* 0x000fe20000400000 */
[----:B---3--:R-:W-:-:S04]  /*04b0*/  FMUL R8, R12, R15 ;  /* 0x0000000f0c087220 */ /* 0x008fc80000400000 */
[----:B------:R-:W-:Y:S01]  /*04c0*/  @P1 FMUL R7, R11, R8 ;  /* 0x000000080b071220 */ /* 0x000fe20000400000 */
[----:B------:R-:W-:Y:S06]  /*04d0*/  @P0 EXIT ;  /* 0x000000000000094d */ /* 0x000fec0003800000 */
[----:B------:R-:W-:Y:S01]  /*04e0*/  STG.E.64 desc[UR4][R2.64], R6 ;  /* 0x0000000602007986 */ /* 0x000fe2000c101b04 */
[----:B------:R-:W-:Y:S05]  /*04f0*/  EXIT ;  /* 0x000000000000794d */ /* 0x000fea0003800000 */
.L_x_0:
[----:B------:R-:W-:-:S00]  /*0500*/  BRA `(.L_x_0) ;  /* 0xfffffffc00fc7947 */ /* 0x000fc0000383ffff */
[----:B------:R-:W-:-:S00]  /*0510*/  NOP ;  /* 0x0000000000007918 */ /* 0x000fc00000000000 */
        /* <DEDUP_REMOVED lines=14> */
.L_x_1:


//--------------------- .nv.constant0.triton_poi_fused_clone_2 --------------------------
	.section	.nv.constant0.triton_poi_fused_clone_2,"a",@progbits
	.sectionflags	@""
	.align	4
.nv.constant0.triton_poi_fused_clone_2:
	.zero		556
